	.headerflags	@"EF_CUDA_TEXMODE_UNIFIED EF_CUDA_64BIT_ADDRESS EF_CUDA_ACCELERATORS EF_CUDA_SM90 EF_CUDA_VIRTUAL_SM(EF_CUDA_SM90)"
	.elftype	@"ET_EXEC"


//--------------------- .nv.info                  --------------------------
	.section	.nv.info,"",@"SHT_CUDA_INFO"
	.align	4


	//----- nvinfo : EIATTR_REGCOUNT
	.align		4
        /*0000*/ 	.byte	0x04, 0x2f
        /*0002*/ 	.short	(.L_1 - .L_0)
	.align		4
.L_0:
        /*0004*/ 	.word	index@(triton_poi_fused__to_copy_add_arange_clamp_mul_sub_13)
        /*0008*/ 	.word	0x0000000a


	//----- nvinfo : EIATTR_MIN_STACK_SIZE
	.align		4
.L_1:
        /*000c*/ 	.byte	0x04, 0x12
        /*000e*/ 	.short	(.L_3 - .L_2)
	.align		4
.L_2:
        /*0010*/ 	.word	index@(triton_poi_fused__to_copy_add_arange_clamp_mul_sub_13)
        /*0014*/ 	.word	0x00000000


	//----- nvinfo : EIATTR_FRAME_SIZE
	.align		4
.L_3:
        /*0018*/ 	.byte	0x04, 0x11
        /*001a*/ 	.short	(.L_5 - .L_4)
	.align		4
.L_4:
        /*001c*/ 	.word	index@(triton_poi_fused__to_copy_add_arange_clamp_mul_sub_13)
        /*0020*/ 	.word	0x00000000


	//----- nvinfo : EIATTR_MIN_STACK_SIZE
	.align		4
.L_5:
        /*0024*/ 	.byte	0x04, 0x12
        /*0026*/ 	.short	(.L_7 - .L_6)
	.align		4
.L_6:
        /*0028*/ 	.word	index@(triton_poi_fused__to_copy_add_arange_clamp_mul_sub_13)
        /*002c*/ 	.word	0x00000000
.L_7:


//--------------------- .nv.info.triton_poi_fused__to_copy_add_arange_clamp_mul_sub_13 --------------------------
	.section	.nv.info.triton_poi_fused__to_copy_add_arange_clamp_mul_sub_13,"",@"SHT_CUDA_INFO"
	.sectionflags	@""
	.align	4


	//----- nvinfo : EIATTR_CUDA_API_VERSION
	.align		4
        /*0000*/ 	.byte	0x04, 0x37
        /*0002*/ 	.short	(.L_9 - .L_8)
.L_8:
        /*0004*/ 	.word	0x0000007c


	//----- nvinfo : EIATTR_KPARAM_INFO
	.align		4
.L_9:
        /*0008*/ 	.byte	0x04, 0x17
        /*000a*/ 	.short	(.L_11 - .L_10)
.L_10:
        /*000c*/ 	.word	0x00000000
        /*0010*/ 	.short	0x0001
        /*0012*/ 	.short	0x0008
        /*0014*/ 	.byte	0x00, 0xf0, 0x11, 0x00


	//----- nvinfo : EIATTR_KPARAM_INFO
	.align		4
.L_11:
        /*0018*/ 	.byte	0x04, 0x17
        /*001a*/ 	.short	(.L_13 - .L_12)
.L_12:
        /*001c*/ 	.word	0x00000000
        /*0020*/ 	.short	0x0000
        /*0022*/ 	.short	0x0000
        /*0024*/ 	.byte	0x00, 0xf4, 0x21, 0x00


	//----- nvinfo : EIATTR_SPARSE_MMA_MASK
	.align		4
.L_13:
        /*0028*/ 	.byte	0x03, 0x50
        /*002a*/ 	.short	0x0000


	//----- nvinfo : EIATTR_MAXREG_COUNT
	.align		4
        /*002c*/ 	.byte	0x03, 0x1b
        /*002e*/ 	.short	0x00ff


	//----- nvinfo : EIATTR_EXIT_INSTR_OFFSETS
	.align		4
        /*0030*/ 	.byte	0x04, 0x1c
        /*0032*/ 	.short	(.L_15 - .L_14)


	//   ....[0]....
.L_14:
        /*0034*/ 	.word	0x00000110


	//   ....[1]....
        /*0038*/ 	.word	0x00000140


	//----- nvinfo : EIATTR_REQNTID
	.align		4
.L_15:
        /*003c*/ 	.byte	0x04, 0x10
        /*003e*/ 	.short	(.L_17 - .L_16)
.L_16:
        /*0040*/ 	.word	0x00000020
        /*0044*/ 	.word	0x00000001
        /*0048*/ 	.word	0x00000001


	//----- nvinfo : EIATTR_CBANK_PARAM_SIZE
	.align		4
.L_17:
        /*004c*/ 	.byte	0x03, 0x19
        /*004e*/ 	.short	0x000c


	//----- nvinfo : EIATTR_PARAM_CBANK
	.align		4
        /*0050*/ 	.byte	0x04, 0x0a
        /*0052*/ 	.short	(.L_19 - .L_18)
	.align		4
.L_18:
        /*0054*/ 	.word	index@(.nv.constant0.triton_poi_fused__to_copy_add_arange_clamp_mul_sub_13)
        /*0058*/ 	.short	0x0210
        /*005a*/ 	.short	0x000c


	//----- nvinfo : EIATTR_SW_WAR
	.align		4
.L_19:
        /*005c*/ 	.byte	0x04, 0x36
        /*005e*/ 	.short	(.L_21 - .L_20)
.L_20:
        /*0060*/ 	.word	0x00000008
.L_21:


//--------------------- .nv.callgraph             --------------------------
	.section	.nv.callgraph,"",@"SHT_CUDA_CALLGRAPH"
	.align	4
	.sectionentsize	8
	.align		4
        /*0000*/ 	.word	0x00000000
	.align		4
        /*0004*/ 	.word	0xffffffff
	.align		4
        /*0008*/ 	.word	0x00000000
	.align		4
        /*000c*/ 	.word	0xfffffffe
	.align		4
        /*0010*/ 	.word	0x00000000
	.align		4
        /*0014*/ 	.word	0xfffffffd
	.align		4
        /*0018*/ 	.word	0x00000000
	.align		4
        /*001c*/ 	.word	0xfffffffc


//--------------------- .text.triton_poi_fused__to_copy_add_arange_clamp_mul_sub_13 --------------------------
	.section	.text.triton_poi_fused__to_copy_add_arange_clamp_mul_sub_13,"ax",@progbits
	.align	128
        .global         triton_poi_fused__to_copy_add_arange_clamp_mul_sub_13
        .type           triton_poi_fused__to_copy_add_arange_clamp_mul_sub_13,@function
        .size           triton_poi_fused__to_copy_add_arange_clamp_mul_sub_13,(.L_x_1 - triton_poi_fused__to_copy_add_arange_clamp_mul_sub_13)
        .other          triton_poi_fused__to_copy_add_arange_clamp_mul_sub_13,@"STO_CUDA_ENTRY STV_DEFAULT"
triton_poi_fused__to_copy_add_arange_clamp_mul_sub_13:
.text.triton_poi_fused__to_copy_add_arange_clamp_mul_sub_13:
[----:B------:R-:W0:Y:S02]  /*0000*/  LDC R1, c[0x0][0x28] ;  /* 0x00000a00ff017b82 */ /* 0x000e240000000800 */
[----:B------:R-:W1:Y:S01]  /*0010*/  S2R R6, SR_TID.X ;  /* 0x0000000000067919 */ /* 0x000e620000002100 */
[----:B------:R-:W-:Y:S01]  /*0020*/  IMAD.MOV.U32 R3, RZ, RZ, 0x3f400000 ;  /* 0x3f400000ff037424 */ /* 0x000fe200078e00ff */
[----:B------:R-:W2:Y:S01]  /*0030*/  S2R R5, SR_CTAID.X ;  /* 0x0000000000057919 */ /* 0x000ea20000002500 */
[C---:B-1----:R-:W-:Y:S02]  /*0040*/  LOP3.LUT R0, R6.reuse, 0x3, RZ, 0xc0, !PT ;  /* 0x0000000306007812 */ /* 0x042fe400078ec0ff */
[----:B------:R-:W-:-:S03]  /*0050*/  LOP3.LUT P0, RZ, R6, 0x1c, RZ, 0xc0, !PT ;  /* 0x0000001c06ff7812 */ /* 0x000fc6000780c0ff */
[----:B--2---:R-:W-:-:S05]  /*0060*/  IMAD R5, R5, 0x4, R0 ;  /* 0x0000000405057824 */ /* 0x004fca00078e0200 */
[----:B------:R-:W-:Y:S02]  /*0070*/  I2FP.F32.S32 R0, R5 ;  /* 0x0000000500007245 */ /* 0x000fe40000201400 */
[----:B------:R-:W-:-:S03]  /*0080*/  ISETP.LT.AND P0, PT, R5, 0x4, !P0 ;  /* 0x000000040500780c */ /* 0x000fc60004701270 */
[----:B------:R-:W-:-:S04]  /*0090*/  FADD R0, R0, 0.5 ;  /* 0x3f00000000007421 */ /* 0x000fc80000000000 */
[----:B------:R-:W-:Y:S02]  /*00a0*/  FFMA R0, R0, R3, -0.5 ;  /* 0xbf00000000007423 */ /* 0x000fe40000000003 */
[----:B------:R-:W1:Y:S03]  /*00b0*/  LDC.64 R2, c[0x0][0x210] ;  /* 0x00008400ff027b82 */ /* 0x000e660000000a00 */
[----:B------:R-:W-:-:S04]  /*00c0*/  FMNMX R0, RZ, R0, !PT ;  /* 0x00000000ff007209 */ /* 0x000fc80007800000 */
[----:B------:R-:W2:Y:S02]  /*00d0*/  F2I.TRUNC.NTZ R4, R0 ;  /* 0x0000000000047305 */ /* 0x000ea4000020f100 */
[----:B--2---:R-:W-:Y:S01]  /*00e0*/  I2FP.F32.S32 R7, R4 ;  /* 0x0000000400077245 */ /* 0x004fe20000201400 */
[----:B-1----:R-:W-:-:S04]  /*00f0*/  IMAD.WIDE R2, R5, 0x4, R2 ;  /* 0x0000000405027825 */ /* 0x002fc800078e0202 */
[----:B------:R-:W-:Y:S01]  /*0100*/  FADD.SAT R7, R0, -R7 ;  /* 0x8000000700077221 */ /* 0x000fe20000002000 */
[----:B------:R-:W-:Y:S06]  /*0110*/  @!P0 EXIT ;  /* 0x000000000000894d */ /* 0x000fec0003800000 */
[----:B------:R-:W-:Y:S02]  /*0120*/  ULDC.64 UR4, c[0x0][0x208] ;  /* 0x0000820000047ab9 */ /* 0x000fe40000000a00 */
[----:B------:R-:W-:Y:S01]  /*0130*/  STG.E desc[UR4][R2.64], R7 ;  /* 0x0000000702007986 */ /* 0x000fe2000c101904 */
[----:B------:R-:W-:Y:S05]  /*0140*/  EXIT ;  /* 0x000000000000794d */ /* 0x000fea0003800000 */
.L_x_0:
[----:B------:R-:W-:-:S00]  /*0150*/  BRA `(.L_x_0) ;  /* 0xfffffffc00fc7947 */ /* 0x000fc0000383ffff */
[----:B------:R-:W-:-:S00]  /*0160*/  NOP ;  /* 0x0000000000007918 */ /* 0x000fc00000000000 */
        /* <DEDUP_REMOVED lines=9> */
.L_x_1:


//--------------------- .nv.constant0.triton_poi_fused__to_copy_add_arange_clamp_mul_sub_13 --------------------------
	.section	.nv.constant0.triton_poi_fused__to_copy_add_arange_clamp_mul_sub_13,"a",@progbits
	.sectionflags	@""
	.align	4
.nv.constant0.triton_poi_fused__to_copy_add_arange_clamp_mul_sub_13:
	.zero		540
